//
// Generated by NVIDIA NVVM Compiler
//
// Compiler Build ID: CL-36424714
// Cuda compilation tools, release 13.0, V13.0.88
// Based on NVVM 20.0.0
//

.version 9.0
.target sm_100
.address_size 64

	// .globl	_Z3addPi

.visible .entry _Z3addPi(
	.param .u64 .ptr .align 1 _Z3addPi_param_0
)
{
	.reg .b32 	%r<13>;
	.reg .b64 	%rd<11>;

	ld.param.u64 	%rd1, [_Z3addPi_param_0];
	cvta.to.global.u64 	%rd2, %rd1;
	mov.u32 	%r1, %ctaid.x;
	mov.u32 	%r2, %ntid.x;
	mov.u32 	%r3, %tid.x;
	mad.lo.s32 	%r4, %r1, %r2, %r3;
	shl.b32 	%r5, %r4, 2;
	mul.wide.u32 	%rd3, %r4, 4;
	add.s64 	%rd4, %rd2, %rd3;
	ld.global.u32 	%r6, [%rd4];
	add.s32 	%r7, %r5, 4;
	cvt.u64.u32 	%rd5, %r7;
	and.b64  	%rd6, %rd5, 124;
	add.s64 	%rd7, %rd2, %rd6;
	ld.global.u32 	%r8, [%rd7];
	add.s32 	%r9, %r8, %r6;
	add.s32 	%r10, %r5, -4;
	cvt.u64.u32 	%rd8, %r10;
	and.b64  	%rd9, %rd8, 124;
	add.s64 	%rd10, %rd2, %rd9;
	ld.global.u32 	%r11, [%rd10];
	add.s32 	%r12, %r9, %r11;
	bar.sync 	0;
	st.global.u32 	[%rd4], %r12;
	ret;

}


// ===== COMPILED SASS (sm_100) =====

	.target	sm_100

	.elftype	@"ET_EXEC"


//--------------------- .note.nv.tkinfo           --------------------------
	.section	.note.nv.tkinfo,"",@"SHT_NOTE"
	.sectionflags	@"SHF_NOTE_NV_TKINFO"
	.tkinfo
        /*0018*/ 	.word	0x00000002
        /*0030*/ 	.string	""
        /*0030*/ 	.string	"ptxas"
        /*0030*/ 	.string	"Cuda compilation tools, release 13.0, V13.0.88"
        /*0030*/ 	.string	"Build cuda_13.0.r13.0/compiler.36424714_0"
        /*0030*/ 	.string	"-arch sm_100 -m 64 "



//--------------------- .note.nv.cuinfo           --------------------------
	.section	.note.nv.cuinfo,"",@"SHT_NOTE"
	.sectionflags	@"SHF_NOTE_NV_CUINFO"
        /*0018*/ 	.short	0x0002
        /*001a*/ 	.short	0x0064
        /*001c*/ 	.short	0x0082
	.zero		2


//--------------------- .nv.info                  --------------------------
	.section	.nv.info,"",@"SHT_CUDA_INFO"
	.align	4


	//----- nvinfo : EIATTR_REGCOUNT
	.align		4
        /*0000*/ 	.byte	0x04, 0x2f
        /*0002*/ 	.short	(.L_1 - .L_0)
	.align		4
.L_0:
        /*0004*/ 	.word	index@(_Z3addPi)
        /*0008*/ 	.word	0x0000000c


	//----- nvinfo : EIATTR_FRAME_SIZE
	.align		4
.L_1:
        /*000c*/ 	.byte	0x04, 0x11
        /*000e*/ 	.short	(.L_3 - .L_2)
	.align		4
.L_2:
        /*0010*/ 	.word	index@(_Z3addPi)
        /*0014*/ 	.word	0x00000000


	//----- nvinfo : EIATTR_MIN_STACK_SIZE
	.align		4
.L_3:
        /*0018*/ 	.byte	0x04, 0x12
        /*001a*/ 	.short	(.L_5 - .L_4)
	.align		4
.L_4:
        /*001c*/ 	.word	index@(_Z3addPi)
        /*0020*/ 	.word	0x00000000
.L_5:


//--------------------- .nv.compat                --------------------------
	.section	.nv.compat,"",@"SHT_CUDA_COMPAT_INFO"
	.align	4
        /*0000*/ 	.byte	0x02, 0x09, 0x00, 0x00, 0x02, 0x02, 0x01, 0x00, 0x02, 0x05, 0x05, 0x00, 0x03, 0x07, 0x01, 0x01
        /*0010*/ 	.byte	0x02, 0x03, 0x00, 0x00, 0x02, 0x06, 0x01, 0x00, 0x04, 0x0b, 0x08, 0x00, 0x09, 0x00, 0x00, 0x00
        /*0020*/ 	.byte	0x00, 0x00, 0x00, 0x00


//--------------------- .nv.info._Z3addPi         --------------------------
	.section	.nv.info._Z3addPi,"",@"SHT_CUDA_INFO"
	.sectionflags	@""
	.align	4


	//----- nvinfo : EIATTR_CUDA_API_VERSION
	.align		4
        /*0000*/ 	.byte	0x04, 0x37
        /*0002*/ 	.short	(.L_7 - .L_6)
.L_6:
        /*0004*/ 	.word	0x00000082


	//----- nvinfo : EIATTR_KPARAM_INFO
	.align		4
.L_7:
        /*0008*/ 	.byte	0x04, 0x17
        /*000a*/ 	.short	(.L_9 - .L_8)
.L_8:
        /*000c*/ 	.word	0x00000000
        /*0010*/ 	.short	0x0000
        /*0012*/ 	.short	0x0000
        /*0014*/ 	.byte	0x00, 0xf5, 0x21, 0x00


	//----- nvinfo : EIATTR_SPARSE_MMA_MASK
	.align		4
.L_9:
        /*0018*/ 	.byte	0x03, 0x50
        /*001a*/ 	.short	0x0000


	//----- nvinfo : EIATTR_MAXREG_COUNT
	.align		4
        /*001c*/ 	.byte	0x03, 0x1b
        /*001e*/ 	.short	0x00ff


	//----- nvinfo : EIATTR_NUM_BARRIERS
	.align		4
        /*0020*/ 	.byte	0x02, 0x4c
        /*0022*/ 	.byte	0x01
	.zero		1


	//----- nvinfo : EIATTR_MERCURY_ISA_VERSION
	.align		4
        /*0024*/ 	.byte	0x03, 0x5f
        /*0026*/ 	.short	0x0101


	//----- nvinfo : EIATTR_VRC_CTA_INIT_COUNT
	.align		4
        /*0028*/ 	.byte	0x02, 0x4a
	.zero		1
	.zero		1


	//----- nvinfo : EIATTR_EXIT_INSTR_OFFSETS
	.align		4
        /*002c*/ 	.byte	0x04, 0x1c
        /*002e*/ 	.short	(.L_11 - .L_10)


	//   ....[0]....
.L_10:
        /*0030*/ 	.word	0x00000180


	//----- nvinfo : EIATTR_CBANK_PARAM_SIZE
	.align		4
.L_11:
        /*0034*/ 	.byte	0x03, 0x19
        /*0036*/ 	.short	0x0008


	//----- nvinfo : EIATTR_PARAM_CBANK
	.align		4
        /*0038*/ 	.byte	0x04, 0x0a
        /*003a*/ 	.short	(.L_13 - .L_12)
	.align		4
.L_12:
        /*003c*/ 	.word	index@(.nv.constant0._Z3addPi)
        /*0040*/ 	.short	0x0380
        /*0042*/ 	.short	0x0008


	//----- nvinfo : EIATTR_SW_WAR
	.align		4
.L_13:
        /*0044*/ 	.byte	0x04, 0x36
        /*0046*/ 	.short	(.L_15 - .L_14)
.L_14:
        /*0048*/ 	.word	0x00000008
.L_15:


//--------------------- .nv.callgraph             --------------------------
	.section	.nv.callgraph,"",@"SHT_CUDA_CALLGRAPH"
	.align	4
	.sectionentsize	8
	.align		4
        /*0000*/ 	.word	0x00000000
	.align		4
        /*0004*/ 	.word	0xffffffff
	.align		4
        /*0008*/ 	.word	0x00000000
	.align		4
        /*000c*/ 	.word	0xfffffffe
	.align		4
        /*0010*/ 	.word	0x00000000
	.align		4
        /*0014*/ 	.word	0xfffffffd
	.align		4
        /*0018*/ 	.word	0x00000000
	.align		4
        /*001c*/ 	.word	0xfffffffc


//--------------------- .text._Z3addPi            --------------------------
	.section	.text._Z3addPi,"ax",@progbits
	.align	128
        .global         _Z3addPi
        .type           _Z3addPi,@function
        .size           _Z3addPi,(.L_x_1 - _Z3addPi)
        .other          _Z3addPi,@"STO_CUDA_ENTRY STV_DEFAULT"
_Z3addPi:
.text._Z3addPi:
[----:B------:R-:W-:Y:S01]  /*0000*/  LDC R1, c[0x0][0x37c] ;  /* 0x0000df00ff017b82 */ /* 0x000fe20000000800 */
[----:B------:R-:W0:Y:S07]  /*0010*/  S2R R0, SR_TID.X ;  /* 0x0000000000007919 */ /* 0x000e2e0000002100 */
[----:B------:R-:W0:Y:S01]  /*0020*/  S2UR UR4, SR_CTAID.X ;  /* 0x00000000000479c3 */ /* 0x000e220000002500 */
[----:B------:R-:W1:Y:S07]  /*0030*/  LDCU.64 UR6, c[0x0][0x380] ;  /* 0x00007000ff0677ac */ /* 0x000e6e0008000a00 */
[----:B------:R-:W0:Y:S08]  /*0040*/  LDC R5, c[0x0][0x360] ;  /* 0x0000d800ff057b82 */ /* 0x000e300000000800 */
[----:B------:R-:W2:Y:S01]  /*0050*/  LDC.64 R2, c[0x0][0x380] ;  /* 0x0000e000ff027b82 */ /* 0x000ea20000000a00 */
[----:B0-----:R-:W-:Y:S01]  /*0060*/  IMAD R5, R5, UR4, R0 ;  /* 0x0000000405057c24 */ /* 0x001fe2000f8e0200 */
[----:B------:R-:W0:Y:S03]  /*0070*/  LDCU.64 UR4, c[0x0][0x358] ;  /* 0x00006b00ff0477ac */ /* 0x000e260008000a00 */
[----:B------:R-:W-:-:S04]  /*0080*/  IMAD.SHL.U32 R0, R5, 0x4, RZ ;  /* 0x0000000405007824 */ /* 0x000fc800078e00ff */
[C---:B------:R-:W-:Y:S01]  /*0090*/  VIADD R4, R0.reuse, 0x4 ;  /* 0x0000000400047836 */ /* 0x040fe20000000000 */
[----:B------:R-:W-:Y:S01]  /*00a0*/  IADD3 R0, PT, PT, R0, -0x4, RZ ;  /* 0xfffffffc00007810 */ /* 0x000fe20007ffe0ff */
[----:B--2---:R-:W-:-:S03]  /*00b0*/  IMAD.WIDE.U32 R2, R5, 0x4, R2 ;  /* 0x0000000405027825 */ /* 0x004fc600078e0002 */
[----:B------:R-:W-:Y:S02]  /*00c0*/  LOP3.LUT R4, R4, 0x7c, RZ, 0xc0, !PT ;  /* 0x0000007c04047812 */ /* 0x000fe400078ec0ff */
[----:B------:R-:W-:Y:S02]  /*00d0*/  LOP3.LUT R0, R0, 0x7c, RZ, 0xc0, !PT ;  /* 0x0000007c00007812 */ /* 0x000fe400078ec0ff */
[----:B-1----:R-:W-:Y:S02]  /*00e0*/  IADD3 R4, P0, PT, R4, UR6, RZ ;  /* 0x0000000604047c10 */ /* 0x002fe4000ff1e0ff */
[----:B------:R-:W-:Y:S02]  /*00f0*/  IADD3 R6, P1, PT, R0, UR6, RZ ;  /* 0x0000000600067c10 */ /* 0x000fe4000ff3e0ff */
[----:B0-----:R-:W2:Y:S01]  /*0100*/  LDG.E R0, desc[UR4][R2.64] ;  /* 0x0000000402007981 */ /* 0x001ea2000c1e1900 */
[----:B------:R-:W-:Y:S01]  /*0110*/  IMAD.X R5, RZ, RZ, UR7, P0 ;  /* 0x00000007ff057e24 */ /* 0x000fe200080e06ff */
[----:B------:R-:W-:-:S05]  /*0120*/  IADD3.X R7, PT, PT, RZ, UR7, RZ, P1, !PT ;  /* 0x00000007ff077c10 */ /* 0x000fca0008ffe4ff */
[----:B------:R-:W2:Y:S04]  /*0130*/  LDG.E R5, desc[UR4][R4.64] ;  /* 0x0000000404057981 */ /* 0x000ea8000c1e1900 */
[----:B------:R-:W2:Y:S01]  /*0140*/  LDG.E R6, desc[UR4][R6.64] ;  /* 0x0000000406067981 */ /* 0x000ea2000c1e1900 */
[----:B------:R-:W-:Y:S01]  /*0150*/  BAR.SYNC.DEFER_BLOCKING 0x0 ;  /* 0x0000000000007b1d */ /* 0x000fe20000010000 */
[----:B--2---:R-:W-:-:S05]  /*0160*/  IADD3 R9, PT, PT, R6, R5, R0 ;  /* 0x0000000506097210 */ /* 0x004fca0007ffe000 */
[----:B------:R-:W-:Y:S01]  /*0170*/  STG.E desc[UR4][R2.64], R9 ;  /* 0x0000000902007986 */ /* 0x000fe2000c101904 */
[----:B------:R-:W-:Y:S05]  /*0180*/  EXIT ;  /* 0x000000000000794d */ /* 0x000fea0003800000 */
.L_x_0:
[----:B------:R-:W-:-:S00]  /*0190*/  BRA `(.L_x_0) ;  /* 0xfffffffc00fc7947 */ /* 0x000fc0000383ffff */
[----:B------:R-:W-:-:S00]  /*01a0*/  NOP ;  /* 0x0000000000007918 */ /* 0x000fc00000000000 */
        /* <DEDUP_REMOVED lines=13> */
.L_x_1:


//--------------------- .nv.shared.reserved.0     --------------------------
	.section	.nv.shared.reserved.0,"aw",@nobits
	.weak		__nv_reservedSMEM_offset_0_alias
	.size		__nv_reservedSMEM_offset_0_alias, 0, 64
	.other		__nv_reservedSMEM_offset_0_alias,@"STO_CUDA_RESERVED_SHARED STV_DEFAULT"
__nv_reservedSMEM_offset_0_alias:
	.zero		0
	.zero		64


//--------------------- .nv.constant0._Z3addPi    --------------------------
	.section	.nv.constant0._Z3addPi,"a",@progbits
	.sectionflags	@""
	.align	4
.nv.constant0._Z3addPi:
	.zero		904


//--------------------- SYMBOLS --------------------------

	.type		.nv.reservedSmem.offset0,@object
	.size		.nv.reservedSmem.offset0,0x4
